//
// Generated by NVIDIA NVVM Compiler
//
// Compiler Build ID: CL-36424714
// Cuda compilation tools, release 13.0, V13.0.88
// Based on NVVM 20.0.0
//

.version 9.0
.target sm_100
.address_size 64

	// .globl	__accrg_main_1_1

.visible .entry __accrg_main_1_1(
	.param .u64 .ptr .align 1 __accrg_main_1_1_param_0,
	.param .u64 __accrg_main_1_1_param_1
)
{
	.reg .pred 	%p<4>;
	.reg .b32 	%r<10>;
	.reg .b64 	%rd<8>;
	.reg .b64 	%fd<3>;

	ld.param.u64 	%rd2, [__accrg_main_1_1_param_0];
	ld.param.u64 	%rd3, [__accrg_main_1_1_param_1];
	mov.u32 	%r6, %ctaid.x;
	mov.u32 	%r1, %ntid.x;
	mov.u32 	%r7, %tid.x;
	mad.lo.s32 	%r9, %r6, %r1, %r7;
	cvt.s64.s32 	%rd4, %r9;
	setp.le.s64 	%p1, %rd3, %rd4;
	@%p1 bra 	$L__BB0_5;
	mov.u32 	%r8, %nctaid.x;
	mul.lo.s32 	%r3, %r1, %r8;
	cvta.to.global.u64 	%rd1, %rd2;
$L__BB0_2:
	setp.lt.s32 	%p2, %r9, 0;
	@%p2 bra 	$L__BB0_4;
	mul.wide.u32 	%rd5, %r9, 8;
	add.s64 	%rd6, %rd1, %rd5;
	ld.global.f64 	%fd1, [%rd6];
	add.f64 	%fd2, %fd1, %fd1;
	st.global.f64 	[%rd6], %fd2;
$L__BB0_4:
	add.s32 	%r9, %r9, %r3;
	cvt.s64.s32 	%rd7, %r9;
	setp.gt.s64 	%p3, %rd3, %rd7;
	@%p3 bra 	$L__BB0_2;
$L__BB0_5:
	ret;

}


// ===== COMPILED SASS (sm_100) =====

	.target	sm_100

	.elftype	@"ET_EXEC"


//--------------------- .note.nv.tkinfo           --------------------------
	.section	.note.nv.tkinfo,"",@"SHT_NOTE"
	.sectionflags	@"SHF_NOTE_NV_TKINFO"
	.tkinfo
        /*0018*/ 	.word	0x00000002
        /*0030*/ 	.string	""
        /*0030*/ 	.string	"ptxas"
        /*0030*/ 	.string	"Cuda compilation tools, release 13.0, V13.0.88"
        /*0030*/ 	.string	"Build cuda_13.0.r13.0/compiler.36424714_0"
        /*0030*/ 	.string	"-arch sm_100 -m 64 "



//--------------------- .note.nv.cuinfo           --------------------------
	.section	.note.nv.cuinfo,"",@"SHT_NOTE"
	.sectionflags	@"SHF_NOTE_NV_CUINFO"
        /*0018*/ 	.short	0x0002
        /*001a*/ 	.short	0x0064
        /*001c*/ 	.short	0x0082
	.zero		2


//--------------------- .nv.info                  --------------------------
	.section	.nv.info,"",@"SHT_CUDA_INFO"
	.align	4


	//----- nvinfo : EIATTR_REGCOUNT
	.align		4
        /*0000*/ 	.byte	0x04, 0x2f
        /*0002*/ 	.short	(.L_1 - .L_0)
	.align		4
.L_0:
        /*0004*/ 	.word	index@(__accrg_main_1_1)
        /*0008*/ 	.word	0x0000000a


	//----- nvinfo : EIATTR_FRAME_SIZE
	.align		4
.L_1:
        /*000c*/ 	.byte	0x04, 0x11
        /*000e*/ 	.short	(.L_3 - .L_2)
	.align		4
.L_2:
        /*0010*/ 	.word	index@(__accrg_main_1_1)
        /*0014*/ 	.word	0x00000000


	//----- nvinfo : EIATTR_MIN_STACK_SIZE
	.align		4
.L_3:
        /*0018*/ 	.byte	0x04, 0x12
        /*001a*/ 	.short	(.L_5 - .L_4)
	.align		4
.L_4:
        /*001c*/ 	.word	index@(__accrg_main_1_1)
        /*0020*/ 	.word	0x00000000
.L_5:


//--------------------- .nv.compat                --------------------------
	.section	.nv.compat,"",@"SHT_CUDA_COMPAT_INFO"
	.align	4
        /*0000*/ 	.byte	0x02, 0x09, 0x00, 0x00, 0x02, 0x02, 0x01, 0x00, 0x02, 0x05, 0x05, 0x00, 0x03, 0x07, 0x01, 0x01
        /*0010*/ 	.byte	0x02, 0x03, 0x00, 0x00, 0x02, 0x06, 0x01, 0x00, 0x04, 0x0b, 0x08, 0x00, 0x01, 0x00, 0x00, 0x00
        /*0020*/ 	.byte	0x00, 0x00, 0x00, 0x00


//--------------------- .nv.info.__accrg_main_1_1 --------------------------
	.section	.nv.info.__accrg_main_1_1,"",@"SHT_CUDA_INFO"
	.sectionflags	@""
	.align	4


	//----- nvinfo : EIATTR_CUDA_API_VERSION
	.align		4
        /*0000*/ 	.byte	0x04, 0x37
        /*0002*/ 	.short	(.L_7 - .L_6)
.L_6:
        /*0004*/ 	.word	0x00000082


	//----- nvinfo : EIATTR_KPARAM_INFO
	.align		4
.L_7:
        /*0008*/ 	.byte	0x04, 0x17
        /*000a*/ 	.short	(.L_9 - .L_8)
.L_8:
        /*000c*/ 	.word	0x00000000
        /*0010*/ 	.short	0x0001
        /*0012*/ 	.short	0x0008
        /*0014*/ 	.byte	0x00, 0xf0, 0x21, 0x00


	//----- nvinfo : EIATTR_KPARAM_INFO
	.align		4
.L_9:
        /*0018*/ 	.byte	0x04, 0x17
        /*001a*/ 	.short	(.L_11 - .L_10)
.L_10:
        /*001c*/ 	.word	0x00000000
        /*0020*/ 	.short	0x0000
        /*0022*/ 	.short	0x0000
        /*0024*/ 	.byte	0x00, 0xf5, 0x21, 0x00


	//----- nvinfo : EIATTR_SPARSE_MMA_MASK
	.align		4
.L_11:
        /*0028*/ 	.byte	0x03, 0x50
        /*002a*/ 	.short	0x0000


	//----- nvinfo : EIATTR_MAXREG_COUNT
	.align		4
        /*002c*/ 	.byte	0x03, 0x1b
        /*002e*/ 	.short	0x00ff


	//----- nvinfo : EIATTR_MERCURY_ISA_VERSION
	.align		4
        /*0030*/ 	.byte	0x03, 0x5f
        /*0032*/ 	.short	0x0101


	//----- nvinfo : EIATTR_VRC_CTA_INIT_COUNT
	.align		4
        /*0034*/ 	.byte	0x02, 0x4a
	.zero		1
	.zero		1


	//----- nvinfo : EIATTR_EXIT_INSTR_OFFSETS
	.align		4
        /*0038*/ 	.byte	0x04, 0x1c
        /*003a*/ 	.short	(.L_13 - .L_12)


	//   ....[0]....
.L_12:
        /*003c*/ 	.word	0x00000090


	//   ....[1]....
        /*0040*/ 	.word	0x00000190


	//----- nvinfo : EIATTR_CRS_STACK_SIZE
	.align		4
.L_13:
        /*0044*/ 	.byte	0x04, 0x1e
        /*0046*/ 	.short	(.L_15 - .L_14)
.L_14:
        /*0048*/ 	.word	0x00000000


	//----- nvinfo : EIATTR_CBANK_PARAM_SIZE
	.align		4
.L_15:
        /*004c*/ 	.byte	0x03, 0x19
        /*004e*/ 	.short	0x0010


	//----- nvinfo : EIATTR_PARAM_CBANK
	.align		4
        /*0050*/ 	.byte	0x04, 0x0a
        /*0052*/ 	.short	(.L_17 - .L_16)
	.align		4
.L_16:
        /*0054*/ 	.word	index@(.nv.constant0.__accrg_main_1_1)
        /*0058*/ 	.short	0x0380
        /*005a*/ 	.short	0x0010


	//----- nvinfo : EIATTR_SW_WAR
	.align		4
.L_17:
        /*005c*/ 	.byte	0x04, 0x36
        /*005e*/ 	.short	(.L_19 - .L_18)
.L_18:
        /*0060*/ 	.word	0x00000008
.L_19:


//--------------------- .nv.callgraph             --------------------------
	.section	.nv.callgraph,"",@"SHT_CUDA_CALLGRAPH"
	.align	4
	.sectionentsize	8
	.align		4
        /*0000*/ 	.word	0x00000000
	.align		4
        /*0004*/ 	.word	0xffffffff
	.align		4
        /*0008*/ 	.word	0x00000000
	.align		4
        /*000c*/ 	.word	0xfffffffe
	.align		4
        /*0010*/ 	.word	0x00000000
	.align		4
        /*0014*/ 	.word	0xfffffffd
	.align		4
        /*0018*/ 	.word	0x00000000
	.align		4
        /*001c*/ 	.word	0xfffffffc


//--------------------- .text.__accrg_main_1_1    --------------------------
	.section	.text.__accrg_main_1_1,"ax",@progbits
	.align	128
        .global         __accrg_main_1_1
        .type           __accrg_main_1_1,@function
        .size           __accrg_main_1_1,(.L_x_2 - __accrg_main_1_1)
        .other          __accrg_main_1_1,@"STO_CUDA_ENTRY STV_DEFAULT"
__accrg_main_1_1:
.text.__accrg_main_1_1:
[----:B------:R-:W-:Y:S01]  /*0000*/  LDC R1, c[0x0][0x37c] ;  /* 0x0000df00ff017b82 */ /* 0x000fe20000000800 */
[----:B------:R-:W0:Y:S07]  /*0010*/  S2R R0, SR_TID.X ;  /* 0x0000000000007919 */ /* 0x000e2e0000002100 */
[----:B------:R-:W0:Y:S01]  /*0020*/  S2UR UR4, SR_CTAID.X ;  /* 0x00000000000479c3 */ /* 0x000e220000002500 */
[----:B------:R-:W1:Y:S07]  /*0030*/  LDCU.64 UR6, c[0x0][0x388] ;  /* 0x00007100ff0677ac */ /* 0x000e6e0008000a00 */
[----:B------:R-:W0:Y:S02]  /*0040*/  LDC R7, c[0x0][0x360] ;  /* 0x0000d800ff077b82 */ /* 0x000e240000000800 */
[----:B0-----:R-:W-:-:S05]  /*0050*/  IMAD R0, R7, UR4, R0 ;  /* 0x0000000407007c24 */ /* 0x001fca000f8e0200 */
[----:B-1----:R-:W-:Y:S02]  /*0060*/  ISETP.GE.U32.AND P0, PT, R0, UR6, PT ;  /* 0x0000000600007c0c */ /* 0x002fe4000bf06070 */
[----:B------:R-:W-:-:S04]  /*0070*/  SHF.R.S32.HI R2, RZ, 0x1f, R0 ;  /* 0x0000001fff027819 */ /* 0x000fc80000011400 */
[----:B------:R-:W-:-:S13]  /*0080*/  ISETP.GE.AND.EX P0, PT, R2, UR7, PT, P0 ;  /* 0x0000000702007c0c */ /* 0x000fda000bf06300 */
[----:B------:R-:W-:Y:S05]  /*0090*/  @P0 EXIT ;  /* 0x000000000000094d */ /* 0x000fea0003800000 */
[----:B------:R-:W0:Y:S01]  /*00a0*/  LDCU UR4, c[0x0][0x370] ;  /* 0x00006e00ff0477ac */ /* 0x000e220008000800 */
[----:B------:R-:W1:Y:S01]  /*00b0*/  LDCU.64 UR6, c[0x0][0x358] ;  /* 0x00006b00ff0677ac */ /* 0x000e620008000a00 */
[----:B------:R-:W2:Y:S01]  /*00c0*/  LDCU.64 UR8, c[0x0][0x388] ;  /* 0x00007100ff0877ac */ /* 0x000ea20008000a00 */
[----:B0-----:R-:W-:-:S07]  /*00d0*/  IMAD R7, R7, UR4, RZ ;  /* 0x0000000407077c24 */ /* 0x001fce000f8e02ff */
.L_x_0:
[----:B------:R-:W-:-:S13]  /*00e0*/  ISETP.GE.AND P0, PT, R0, RZ, PT ;  /* 0x000000ff0000720c */ /* 0x000fda0003f06270 */
[----:B------:R-:W0:Y:S02]  /*00f0*/  @P0 LDC.64 R2, c[0x0][0x380] ;  /* 0x0000e000ff020b82 */ /* 0x000e240000000a00 */
[----:B0-----:R-:W-:-:S05]  /*0100*/  @P0 IMAD.WIDE.U32 R2, R0, 0x8, R2 ;  /* 0x0000000800020825 */ /* 0x001fca00078e0002 */
[----:B-1----:R-:W3:Y:S01]  /*0110*/  @P0 LDG.E.64 R4, desc[UR6][R2.64] ;  /* 0x0000000602040981 */ /* 0x002ee2000c1e1b00 */
[----:B------:R-:W-:-:S05]  /*0120*/  IMAD.IADD R0, R7, 0x1, R0 ;  /* 0x0000000107007824 */ /* 0x000fca00078e0200 */
[----:B------:R-:W-:Y:S01]  /*0130*/  SHF.R.S32.HI R6, RZ, 0x1f, R0 ;  /* 0x0000001fff067819 */ /* 0x000fe20000011400 */
[----:B---3--:R-:W-:-:S07]  /*0140*/  @P0 DADD R4, R4, R4 ;  /* 0x0000000004040229 */ /* 0x008fce0000000004 */
[----:B------:R0:W-:Y:S01]  /*0150*/  @P0 STG.E.64 desc[UR6][R2.64], R4 ;  /* 0x0000000402000986 */ /* 0x0001e2000c101b06 */
[----:B--2---:R-:W-:-:S04]  /*0160*/  ISETP.GE.U32.AND P0, PT, R0, UR8, PT ;  /* 0x0000000800007c0c */ /* 0x004fc8000bf06070 */
[----:B------:R-:W-:-:S13]  /*0170*/  ISETP.GE.AND.EX P0, PT, R6, UR9, PT, P0 ;  /* 0x0000000906007c0c */ /* 0x000fda000bf06300 */
[----:B0-----:R-:W-:Y:S05]  /*0180*/  @!P0 BRA `(.L_x_0) ;  /* 0xfffffffc00d48947 */ /* 0x001fea000383ffff */
[----:B------:R-:W-:Y:S05]  /*0190*/  EXIT ;  /* 0x000000000000794d */ /* 0x000fea0003800000 */
.L_x_1:
[----:B------:R-:W-:-:S00]  /*01a0*/  BRA `(.L_x_1) ;  /* 0xfffffffc00fc7947 */ /* 0x000fc0000383ffff */
[----:B------:R-:W-:-:S00]  /*01b0*/  NOP ;  /* 0x0000000000007918 */ /* 0x000fc00000000000 */
        /* <DEDUP_REMOVED lines=12> */
.L_x_2:


//--------------------- .nv.shared.reserved.0     --------------------------
	.section	.nv.shared.reserved.0,"aw",@nobits
	.weak		__nv_reservedSMEM_offset_0_alias
	.size		__nv_reservedSMEM_offset_0_alias, 0, 64
	.other		__nv_reservedSMEM_offset_0_alias,@"STO_CUDA_RESERVED_SHARED STV_DEFAULT"
__nv_reservedSMEM_offset_0_alias:
	.zero		0
	.zero		64


//--------------------- .nv.constant0.__accrg_main_1_1 --------------------------
	.section	.nv.constant0.__accrg_main_1_1,"a",@progbits
	.sectionflags	@""
	.align	4
.nv.constant0.__accrg_main_1_1:
	.zero		912


//--------------------- SYMBOLS --------------------------

	.type		.nv.reservedSmem.offset0,@object
	.size		.nv.reservedSmem.offset0,0x4
